	.headerflags	@"EF_CUDA_TEXMODE_UNIFIED EF_CUDA_64BIT_ADDRESS EF_CUDA_ACCELERATORS EF_CUDA_SM90 EF_CUDA_VIRTUAL_SM(EF_CUDA_SM90)"
	.elftype	@"ET_EXEC"


//--------------------- .nv.info                  --------------------------
	.section	.nv.info,"",@"SHT_CUDA_INFO"
	.align	4


	//----- nvinfo : EIATTR_REGCOUNT
	.align		4
        /*0000*/ 	.byte	0x04, 0x2f
        /*0002*/ 	.short	(.L_1 - .L_0)
	.align		4
.L_0:
        /*0004*/ 	.word	index@(triton_poi_fused__unsafe_index_add_mul_sub_69)
        /*0008*/ 	.word	0x0000001c


	//----- nvinfo : EIATTR_MIN_STACK_SIZE
	.align		4
.L_1:
        /*000c*/ 	.byte	0x04, 0x12
        /*000e*/ 	.short	(.L_3 - .L_2)
	.align		4
.L_2:
        /*0010*/ 	.word	index@(triton_poi_fused__unsafe_index_add_mul_sub_69)
        /*0014*/ 	.word	0x00000000


	//----- nvinfo : EIATTR_FRAME_SIZE
	.align		4
.L_3:
        /*0018*/ 	.byte	0x04, 0x11
        /*001a*/ 	.short	(.L_5 - .L_4)
	.align		4
.L_4:
        /*001c*/ 	.word	index@(triton_poi_fused__unsafe_index_add_mul_sub_69)
        /*0020*/ 	.word	0x00000000


	//----- nvinfo : EIATTR_MIN_STACK_SIZE
	.align		4
.L_5:
        /*0024*/ 	.byte	0x04, 0x12
        /*0026*/ 	.short	(.L_7 - .L_6)
	.align		4
.L_6:
        /*0028*/ 	.word	index@(triton_poi_fused__unsafe_index_add_mul_sub_69)
        /*002c*/ 	.word	0x00000000
.L_7:


//--------------------- .nv.info.triton_poi_fused__unsafe_index_add_mul_sub_69 --------------------------
	.section	.nv.info.triton_poi_fused__unsafe_index_add_mul_sub_69,"",@"SHT_CUDA_INFO"
	.sectionflags	@""
	.align	4


	//----- nvinfo : EIATTR_CUDA_API_VERSION
	.align		4
        /*0000*/ 	.byte	0x04, 0x37
        /*0002*/ 	.short	(.L_9 - .L_8)
.L_8:
        /*0004*/ 	.word	0x0000007c


	//----- nvinfo : EIATTR_KPARAM_INFO
	.align		4
.L_9:
        /*0008*/ 	.byte	0x04, 0x17
        /*000a*/ 	.short	(.L_11 - .L_10)
.L_10:
        /*000c*/ 	.word	0x00000000
        /*0010*/ 	.short	0x0006
        /*0012*/ 	.short	0x0030
        /*0014*/ 	.byte	0x00, 0xf0, 0x11, 0x00


	//----- nvinfo : EIATTR_KPARAM_INFO
	.align		4
.L_11:
        /*0018*/ 	.byte	0x04, 0x17
        /*001a*/ 	.short	(.L_13 - .L_12)
.L_12:
        /*001c*/ 	.word	0x00000000
        /*0020*/ 	.short	0x0005
        /*0022*/ 	.short	0x0028
        /*0024*/ 	.byte	0x00, 0xf4, 0x21, 0x00


	//----- nvinfo : EIATTR_KPARAM_INFO
	.align		4
.L_13:
        /*0028*/ 	.byte	0x04, 0x17
        /*002a*/ 	.short	(.L_15 - .L_14)
.L_14:
        /*002c*/ 	.word	0x00000000
        /*0030*/ 	.short	0x0004
        /*0032*/ 	.short	0x0020
        /*0034*/ 	.byte	0x00, 0xf4, 0x21, 0x00


	//----- nvinfo : EIATTR_KPARAM_INFO
	.align		4
.L_15:
        /*0038*/ 	.byte	0x04, 0x17
        /*003a*/ 	.short	(.L_17 - .L_16)
.L_16:
        /*003c*/ 	.word	0x00000000
        /*0040*/ 	.short	0x0003
        /*0042*/ 	.short	0x0018
        /*0044*/ 	.byte	0x00, 0xf4, 0x21, 0x00


	//----- nvinfo : EIATTR_KPARAM_INFO
	.align		4
.L_17:
        /*0048*/ 	.byte	0x04, 0x17
        /*004a*/ 	.short	(.L_19 - .L_18)
.L_18:
        /*004c*/ 	.word	0x00000000
        /*0050*/ 	.short	0x0002
        /*0052*/ 	.short	0x0010
        /*0054*/ 	.byte	0x00, 0xf4, 0x21, 0x00


	//----- nvinfo : EIATTR_KPARAM_INFO
	.align		4
.L_19:
        /*0058*/ 	.byte	0x04, 0x17
        /*005a*/ 	.short	(.L_21 - .L_20)
.L_20:
        /*005c*/ 	.word	0x00000000
        /*0060*/ 	.short	0x0001
        /*0062*/ 	.short	0x0008
        /*0064*/ 	.byte	0x00, 0xf4, 0x21, 0x00


	//----- nvinfo : EIATTR_KPARAM_INFO
	.align		4
.L_21:
        /*0068*/ 	.byte	0x04, 0x17
        /*006a*/ 	.short	(.L_23 - .L_22)
.L_22:
        /*006c*/ 	.word	0x00000000
        /*0070*/ 	.short	0x0000
        /*0072*/ 	.short	0x0000
        /*0074*/ 	.byte	0x00, 0xf4, 0x21, 0x00


	//----- nvinfo : EIATTR_SPARSE_MMA_MASK
	.align		4
.L_23:
        /*0078*/ 	.byte	0x03, 0x50
        /*007a*/ 	.short	0x0000


	//----- nvinfo : EIATTR_MAXREG_COUNT
	.align		4
        /*007c*/ 	.byte	0x03, 0x1b
        /*007e*/ 	.short	0x00ff


	//----- nvinfo : EIATTR_EXIT_INSTR_OFFSETS
	.align		4
        /*0080*/ 	.byte	0x04, 0x1c
        /*0082*/ 	.short	(.L_25 - .L_24)


	//   ....[0]....
.L_24:
        /*0084*/ 	.word	0x00000730


	//   ....[1]....
        /*0088*/ 	.word	0x00000750


	//----- nvinfo : EIATTR_REQNTID
	.align		4
.L_25:
        /*008c*/ 	.byte	0x04, 0x10
        /*008e*/ 	.short	(.L_27 - .L_26)
.L_26:
        /*0090*/ 	.word	0x00000080
        /*0094*/ 	.word	0x00000001
        /*0098*/ 	.word	0x00000001


	//----- nvinfo : EIATTR_CBANK_PARAM_SIZE
	.align		4
.L_27:
        /*009c*/ 	.byte	0x03, 0x19
        /*009e*/ 	.short	0x0034


	//----- nvinfo : EIATTR_PARAM_CBANK
	.align		4
        /*00a0*/ 	.byte	0x04, 0x0a
        /*00a2*/ 	.short	(.L_29 - .L_28)
	.align		4
.L_28:
        /*00a4*/ 	.word	index@(.nv.constant0.triton_poi_fused__unsafe_index_add_mul_sub_69)
        /*00a8*/ 	.short	0x0210
        /*00aa*/ 	.short	0x0034


	//----- nvinfo : EIATTR_SW_WAR
	.align		4
.L_29:
        /*00ac*/ 	.byte	0x04, 0x36
        /*00ae*/ 	.short	(.L_31 - .L_30)
.L_30:
        /*00b0*/ 	.word	0x00000008
.L_31:


//--------------------- .nv.callgraph             --------------------------
	.section	.nv.callgraph,"",@"SHT_CUDA_CALLGRAPH"
	.align	4
	.sectionentsize	8
	.align		4
        /*0000*/ 	.word	0x00000000
	.align		4
        /*0004*/ 	.word	0xffffffff
	.align		4
        /*0008*/ 	.word	0x00000000
	.align		4
        /*000c*/ 	.word	0xfffffffe
	.align		4
        /*0010*/ 	.word	0x00000000
	.align		4
        /*0014*/ 	.word	0xfffffffd
	.align		4
        /*0018*/ 	.word	0x00000000
	.align		4
        /*001c*/ 	.word	0xfffffffc


//--------------------- .text.triton_poi_fused__unsafe_index_add_mul_sub_69 --------------------------
	.section	.text.triton_poi_fused__unsafe_index_add_mul_sub_69,"ax",@progbits
	.align	128
        .global         triton_poi_fused__unsafe_index_add_mul_sub_69
        .type           triton_poi_fused__unsafe_index_add_mul_sub_69,@function
        .size           triton_poi_fused__unsafe_index_add_mul_sub_69,(.L_x_1 - triton_poi_fused__unsafe_index_add_mul_sub_69)
        .other          triton_poi_fused__unsafe_index_add_mul_sub_69,@"STO_CUDA_ENTRY STV_DEFAULT"
triton_poi_fused__unsafe_index_add_mul_sub_69:
.text.triton_poi_fused__unsafe_index_add_mul_sub_69:
[----:B------:R-:W0:Y:S02]  /*0000*/  LDC R1, c[0x0][0x28] ;  /* 0x00000a00ff017b82 */ /* 0x000e240000000800 */
[----:B------:R-:W1:Y:S01]  /*0010*/  S2R R2, SR_TID.X ;  /* 0x0000000000027919 */ /* 0x000e620000002100 */
[----:B------:R-:W2:Y:S01]  /*0020*/  LDC.64 R20, c[0x0][0x218] ;  /* 0x00008600ff147b82 */ /* 0x000ea20000000a00 */
[----:B------:R-:W-:Y:S02]  /*0030*/  CS2R R8, SRZ ;  /* 0x0000000000087805 */ /* 0x000fe4000001ff00 */
[----:B------:R-:W-:Y:S01]  /*0040*/  CS2R R10, SRZ ;  /* 0x00000000000a7805 */ /* 0x000fe2000001ff00 */
[----:B------:R-:W3:Y:S01]  /*0050*/  S2R R0, SR_CTAID.X ;  /* 0x0000000000007919 */ /* 0x000ee20000002500 */
[----:B------:R-:W-:Y:S01]  /*0060*/  CS2R R6, SRZ ;  /* 0x0000000000067805 */ /* 0x000fe2000001ff00 */
[----:B------:R-:W-:Y:S02]  /*0070*/  ULDC.64 UR4, c[0x0][0x208] ;  /* 0x0000820000047ab9 */ /* 0x000fe40000000a00 */
[----:B------:R-:W4:Y:S08]  /*0080*/  LDC.64 R16, c[0x0][0x228] ;  /* 0x00008a00ff107b82 */ /* 0x000f300000000a00 */
[----:B------:R-:W5:Y:S01]  /*0090*/  LDC.64 R12, c[0x0][0x210] ;  /* 0x00008400ff0c7b82 */ /* 0x000f620000000a00 */
[----:B-1----:R-:W-:-:S05]  /*00a0*/  IMAD.SHL.U32 R2, R2, 0x2, RZ ;  /* 0x0000000202027824 */ /* 0x002fca00078e00ff */
[----:B------:R-:W-:-:S04]  /*00b0*/  LOP3.LUT R3, R2, 0xfe, RZ, 0xc0, !PT ;  /* 0x000000fe02037812 */ /* 0x000fc800078ec0ff */
[----:B---3--:R-:W-:-:S04]  /*00c0*/  LEA R3, R0, R3, 0x8 ;  /* 0x0000000300037211 */ /* 0x008fc800078e40ff */
[----:B------:R-:W-:Y:S02]  /*00d0*/  SHF.R.S32.HI R2, RZ, 0x1f, R3 ;  /* 0x0000001fff027819 */ /* 0x000fe40000011403 */
[----:B------:R-:W-:Y:S02]  /*00e0*/  ISETP.GE.AND P0, PT, R3, 0x1a40, PT ;  /* 0x00001a400300780c */ /* 0x000fe40003f06270 */
[----:B------:R-:W-:-:S04]  /*00f0*/  LEA.HI R2, R2, R3, RZ, 0x2 ;  /* 0x0000000302027211 */ /* 0x000fc800078f10ff */
[----:B------:R-:W-:Y:S02]  /*0100*/  LOP3.LUT R5, R2, 0xfffffffc, RZ, 0xc0, !PT ;  /* 0xfffffffc02057812 */ /* 0x000fe400078ec0ff */
[----:B------:R-:W-:-:S03]  /*0110*/  SHF.R.S32.HI R2, RZ, 0x2, R2 ;  /* 0x00000002ff027819 */ /* 0x000fc60000011402 */
[----:B------:R-:W-:Y:S01]  /*0120*/  IMAD.IADD R14, R3, 0x1, -R5 ;  /* 0x00000001030e7824 */ /* 0x000fe200078e0a05 */
[----:B------:R-:W-:-:S03]  /*0130*/  CS2R R4, SRZ ;  /* 0x0000000000047805 */ /* 0x000fc6000001ff00 */
[----:B--2---:R-:W-:Y:S01]  /*0140*/  IMAD.WIDE R20, R14, 0x8, R20 ;  /* 0x000000080e147825 */ /* 0x004fe200078e0214 */
[----:B------:R-:W-:-:S03]  /*0150*/  LEA.HI R15, R2, R2, RZ, 0x2 ;  /* 0x00000002020f7211 */ /* 0x000fc600078f10ff */
[----:B----4-:R-:W-:Y:S01]  /*0160*/  IMAD.WIDE R16, R14, 0x8, R16 ;  /* 0x000000080e107825 */ /* 0x010fe200078e0210 */
[----:B------:R1:W2:Y:S01]  /*0170*/  @!P0 LDG.E.EL.128 R8, desc[UR4][R20.64] ;  /* 0x0000000414088981 */ /* 0x0002a2000c2e1d00 */
[----:B------:R-:W-:-:S03]  /*0180*/  LOP3.LUT R15, R15, 0xfffffffc, RZ, 0xc0, !PT ;  /* 0xfffffffc0f0f7812 */ /* 0x000fc600078ec0ff */
[----:B------:R3:W4:Y:S01]  /*0190*/  @!P0 LDG.E.EL.128 R4, desc[UR4][R16.64] ;  /* 0x0000000410048981 */ /* 0x000722000c2e1d00 */
[----:B------:R-:W-:-:S05]  /*01a0*/  IADD3 R15, R2, -R15, RZ ;  /* 0x8000000f020f7210 */ /* 0x000fca0007ffe0ff */
[----:B-----5:R-:W-:Y:S01]  /*01b0*/  IMAD.WIDE R18, R15, 0x8, R12 ;  /* 0x000000080f127825 */ /* 0x020fe200078e020c */
[----:B------:R-:W-:-:S03]  /*01c0*/  CS2R R12, SRZ ;  /* 0x00000000000c7805 */ /* 0x000fc6000001ff00 */
[----:B-1----:R-:W-:Y:S01]  /*01d0*/  IMAD.MOV.U32 R20, RZ, RZ, RZ ;  /* 0x000000ffff147224 */ /* 0x002fe200078e00ff */
[----:B---3--:R-:W1:Y:S02]  /*01e0*/  LDC.64 R16, c[0x0][0x220] ;  /* 0x00008800ff107b82 */ /* 0x008e640000000a00 */
[----:B------:R3:W5:Y:S01]  /*01f0*/  @!P0 LDG.E.EL.64 R12, desc[UR4][R18.64] ;  /* 0x00000004120c8981 */ /* 0x000762000c2e1b00 */
[----:B------:R-:W-:-:S04]  /*0200*/  SHF.R.S32.HI R2, RZ, 0x17, R0 ;  /* 0x00000017ff027819 */ /* 0x000fc80000011400 */
[----:B------:R-:W-:-:S04]  /*0210*/  SGXT R2, R2, 0x1 ;  /* 0x000000010202781a */ /* 0x000fc80000000200 */
[----:B------:R-:W-:-:S04]  /*0220*/  LEA.HI R2, R2, R3, RZ, 0x4 ;  /* 0x0000000302027211 */ /* 0x000fc800078f20ff */
[----:B------:R-:W-:Y:S01]  /*0230*/  SHF.R.S32.HI R21, RZ, 0x4, R2 ;  /* 0x00000004ff157819 */ /* 0x000fe20000011402 */
[----:B------:R-:W-:-:S04]  /*0240*/  HFMA2.MMA R2, -RZ, RZ, 0, 0 ;  /* 0x00000000ff027435 */ /* 0x000fc800000001ff */
[----:B------:R-:W-:-:S05]  /*0250*/  IMAD.HI R0, R21, -0x63f63f63, R20 ;  /* 0x9c09c09d15007827 */ /* 0x000fca00078e0214 */
[----:B------:R-:W-:-:S04]  /*0260*/  SHF.R.U32.HI R15, RZ, 0x1f, R0 ;  /* 0x0000001fff0f7819 */ /* 0x000fc80000011600 */
[----:B------:R-:W-:Y:S01]  /*0270*/  LEA.HI.SX32 R15, R0, R15, 0x1a ;  /* 0x0000000f000f7211 */ /* 0x000fe200078fd2ff */
[----:B------:R-:W-:-:S04]  /*0280*/  IMAD.HI R0, R3, -0x63f63f63, R2 ;  /* 0x9c09c09d03007827 */ /* 0x000fc800078e0202 */
[----:B------:R-:W-:Y:S01]  /*0290*/  IMAD R2, R15, -0x69, R21 ;  /* 0xffffff970f027824 */ /* 0x000fe200078e0215 */
[----:B--2---:R-:W-:Y:S02]  /*02a0*/  SHF.R.U32.HI R25, RZ, 0x1e, R9 ;  /* 0x0000001eff197819 */ /* 0x004fe40000011609 */
[----:B------:R-:W-:Y:S02]  /*02b0*/  SHF.R.U32.HI R23, RZ, 0x1e, R11 ;  /* 0x0000001eff177819 */ /* 0x000fe4000001160b */
[----:B----4-:R-:W-:Y:S02]  /*02c0*/  SHF.R.U32.HI R21, RZ, 0x1e, R5 ;  /* 0x0000001eff157819 */ /* 0x010fe40000011605 */
[----:B---3--:R-:W-:Y:S02]  /*02d0*/  SHF.R.U32.HI R19, RZ, 0x1e, R7 ;  /* 0x0000001eff137819 */ /* 0x008fe40000011607 */
[----:B------:R-:W-:Y:S02]  /*02e0*/  LOP3.LUT R25, R25, 0x2, RZ, 0xc0, !PT ;  /* 0x0000000219197812 */ /* 0x000fe400078ec0ff */
[----:B------:R-:W-:-:S02]  /*02f0*/  LOP3.LUT R23, R23, 0x2, RZ, 0xc0, !PT ;  /* 0x0000000217177812 */ /* 0x000fc400078ec0ff */
[----:B------:R-:W-:Y:S02]  /*0300*/  LOP3.LUT R21, R21, 0x2, RZ, 0xc0, !PT ;  /* 0x0000000215157812 */ /* 0x000fe400078ec0ff */
[----:B------:R-:W-:Y:S02]  /*0310*/  LOP3.LUT R19, R19, 0x2, RZ, 0xc0, !PT ;  /* 0x0000000213137812 */ /* 0x000fe400078ec0ff */
[----:B------:R-:W-:Y:S02]  /*0320*/  IADD3 R25, P1, R8, R25, RZ ;  /* 0x0000001908197210 */ /* 0x000fe40007f3e0ff */
[----:B------:R-:W-:Y:S02]  /*0330*/  IADD3 R23, P2, R10, R23, RZ ;  /* 0x000000170a177210 */ /* 0x000fe40007f5e0ff */
[----:B------:R-:W-:Y:S01]  /*0340*/  IADD3 R21, P3, R4, R21, RZ ;  /* 0x0000001504157210 */ /* 0x000fe20007f7e0ff */
[----:B------:R-:W-:Y:S01]  /*0350*/  IMAD.X R15, RZ, RZ, R9, P1 ;  /* 0x000000ffff0f7224 */ /* 0x000fe200008e0609 */
[----:B------:R-:W-:Y:S01]  /*0360*/  IADD3 R19, P4, R6, R19, RZ ;  /* 0x0000001306137210 */ /* 0x000fe20007f9e0ff */
[----:B-1----:R-:W-:Y:S01]  /*0370*/  IMAD.WIDE.U32 R8, R23, 0x1a4, R16 ;  /* 0x000001a417087825 */ /* 0x002fe200078e0010 */
[----:B------:R-:W-:-:S02]  /*0380*/  IADD3.X R18, RZ, R11, RZ, P2, !PT ;  /* 0x0000000bff127210 */ /* 0x000fc400017fe4ff */
[----:B------:R-:W-:Y:S01]  /*0390*/  IADD3.X R22, RZ, R7, RZ, P4, !PT ;  /* 0x00000007ff167210 */ /* 0x000fe200027fe4ff */
[----:B------:R-:W-:-:S04]  /*03a0*/  IMAD.WIDE.U32 R6, R25, 0x1a4, R16 ;  /* 0x000001a419067825 */ /* 0x000fc800078e0010 */
[----:B------:R-:W-:-:S04]  /*03b0*/  IMAD.WIDE.U32 R10, R21, 0x1a4, R16 ;  /* 0x000001a4150a7825 */ /* 0x000fc800078e0010 */
[----:B------:R-:W-:-:S04]  /*03c0*/  IMAD.WIDE.U32 R16, R19, 0x1a4, R16 ;  /* 0x000001a413107825 */ /* 0x000fc800078e0010 */
[----:B------:R-:W-:Y:S01]  /*03d0*/  IMAD R19, R15, 0x1a4, RZ ;  /* 0x000001a40f137824 */ /* 0x000fe200078e02ff */
[----:B-----5:R-:W-:Y:S01]  /*03e0*/  SHF.R.U32.HI R15, RZ, 0x1e, R13 ;  /* 0x0000001eff0f7819 */ /* 0x020fe2000001160d */
[----:B------:R-:W-:Y:S02]  /*03f0*/  IMAD.X R20, RZ, RZ, R5, P3 ;  /* 0x000000ffff147224 */ /* 0x000fe400018e0605 */
[----:B------:R-:W-:Y:S01]  /*0400*/  IMAD.IADD R19, R7, 0x1, R19 ;  /* 0x0000000107137824 */ /* 0x000fe200078e0213 */
[----:B------:R-:W-:Y:S01]  /*0410*/  LOP3.LUT R7, R15, 0x2, RZ, 0xc0, !PT ;  /* 0x000000020f077812 */ /* 0x000fe200078ec0ff */
[----:B------:R-:W-:Y:S01]  /*0420*/  IMAD R21, R18, 0x1a4, RZ ;  /* 0x000001a412157824 */ /* 0x000fe200078e02ff */
[----:B------:R-:W1:Y:S01]  /*0430*/  LDC.64 R4, c[0x0][0x230] ;  /* 0x00008c00ff047b82 */ /* 0x000e620000000a00 */
[----:B------:R-:W-:Y:S01]  /*0440*/  IMAD R23, R20, 0x1a4, RZ ;  /* 0x000001a414177824 */ /* 0x000fe200078e02ff */
[----:B------:R-:W-:Y:S01]  /*0450*/  MOV R20, R10 ;  /* 0x0000000a00147202 */ /* 0x000fe20000000f00 */
[----:B------:R-:W-:Y:S01]  /*0460*/  IMAD R25, R22, 0x1a4, RZ ;  /* 0x000001a416197824 */ /* 0x000fe200078e02ff */
[----:B------:R-:W-:Y:S01]  /*0470*/  IADD3 R9, R9, R21, RZ ;  /* 0x0000001509097210 */ /* 0x000fe20007ffe0ff */
[----:B------:R-:W-:Y:S01]  /*0480*/  IMAD.MOV.U32 R18, RZ, RZ, R6 ;  /* 0x000000ffff127224 */ /* 0x000fe200078e0006 */
[----:B------:R-:W-:Y:S01]  /*0490*/  IADD3 R6, P1, R12, R7, RZ ;  /* 0x000000070c067210 */ /* 0x000fe20007f3e0ff */
[----:B------:R-:W-:Y:S01]  /*04a0*/  IMAD.IADD R21, R11, 0x1, R23 ;  /* 0x000000010b157824 */ /* 0x000fe200078e0217 */
[----:B------:R-:W-:Y:S01]  /*04b0*/  IADD3 R17, R17, R25, RZ ;  /* 0x0000001911117210 */ /* 0x000fe20007ffe0ff */
[----:B------:R-:W-:Y:S01]  /*04c0*/  IMAD.WIDE R10, R2, 0x4, R18 ;  /* 0x00000004020a7825 */ /* 0x000fe200078e0212 */
[----:B------:R-:W-:-:S03]  /*04d0*/  SHF.R.U32.HI R15, RZ, 0x1f, R0 ;  /* 0x0000001fff0f7819 */ /* 0x000fc60000011600 */
[----:B------:R-:W-:Y:S02]  /*04e0*/  IMAD.X R7, RZ, RZ, R13, P1 ;  /* 0x000000ffff077224 */ /* 0x000fe400008e060d */
[----:B------:R-:W-:-:S04]  /*04f0*/  IMAD.WIDE R12, R2, 0x4, R8 ;  /* 0x00000004020c7825 */ /* 0x000fc800078e0208 */
[----:B------:R-:W-:-:S04]  /*0500*/  IMAD.WIDE R8, R2, 0x4, R20 ;  /* 0x0000000402087825 */ /* 0x000fc800078e0214 */
[----:B------:R-:W-:Y:S01]  /*0510*/  IMAD.WIDE R16, R2, 0x4, R16 ;  /* 0x0000000402107825 */ /* 0x000fe200078e0210 */
[----:B------:R-:W-:Y:S01]  /*0520*/  LEA.HI.SX32 R2, R0, R15, 0x16 ;  /* 0x0000000f00027211 */ /* 0x000fe200078fb2ff */
[----:B------:R-:W-:Y:S02]  /*0530*/  HFMA2.MMA R0, -RZ, RZ, 0, 0 ;  /* 0x00000000ff007435 */ /* 0x000fe400000001ff */
[----:B------:R-:W-:Y:S02]  /*0540*/  IMAD R7, R7, 0x348, RZ ;  /* 0x0000034807077824 */ /* 0x000fe400078e02ff */
[----:B------:R-:W-:-:S04]  /*0550*/  IMAD.WIDE.U32 R10, R6, 0x348, R10 ;  /* 0x00000348060a7825 */ /* 0x000fc800078e000a */
[----:B------:R-:W-:Y:S01]  /*0560*/  IMAD.WIDE.U32 R8, R6, 0x348, R8 ;  /* 0x0000034806087825 */ /* 0x000fe200078e0008 */
[----:B------:R-:W-:-:S03]  /*0570*/  IADD3 R11, R11, R7, RZ ;  /* 0x000000070b0b7210 */ /* 0x000fc60007ffe0ff */
[----:B------:R-:W-:Y:S01]  /*0580*/  IMAD.WIDE.U32 R12, R6, 0x348, R12 ;  /* 0x00000348060c7825 */ /* 0x000fe200078e000c */
[----:B------:R-:W-:-:S03]  /*0590*/  IADD3 R9, R7, R9, RZ ;  /* 0x0000000907097210 */ /* 0x000fc60007ffe0ff */
[----:B------:R-:W-:-:S04]  /*05a0*/  IMAD.WIDE.U32 R16, R6, 0x348, R16 ;  /* 0x0000034806107825 */ /* 0x000fc800078e0010 */
[C---:B------:R-:W-:Y:S02]  /*05b0*/  IMAD.IADD R13, R7.reuse, 0x1, R13 ;  /* 0x00000001070d7824 */ /* 0x040fe400078e020d */
[----:B------:R-:W-:Y:S01]  /*05c0*/  IMAD.IADD R17, R7, 0x1, R17 ;  /* 0x0000000107117824 */ /* 0x000fe200078e0211 */
[----:B------:R-:W-:Y:S01]  /*05d0*/  CS2R R6, SRZ ;  /* 0x0000000000067805 */ /* 0x000fe2000001ff00 */
[----:B------:R-:W-:Y:S02]  /*05e0*/  IMAD R21, R2, 0x1a4, RZ ;  /* 0x000001a402157824 */ /* 0x000fe400078e02ff */
[----:B-1----:R-:W-:-:S04]  /*05f0*/  IMAD.WIDE R4, R14, 0x4, R4 ;  /* 0x000000040e047825 */ /* 0x002fc800078e0204 */
[C---:B------:R-:W-:Y:S02]  /*0600*/  IMAD.WIDE R14, R21.reuse, 0x4, R10 ;  /* 0x00000004150e7825 */ /* 0x040fe400078e020a */
[----:B------:R-:W1:Y:S02]  /*0610*/  LDC.64 R10, c[0x0][0x238] ;  /* 0x00008e00ff0a7b82 */ /* 0x000e640000000a00 */
[C---:B------:R-:W-:Y:S01]  /*0620*/  IMAD.WIDE R12, R21.reuse, 0x4, R12 ;  /* 0x00000004150c7825 */ /* 0x040fe200078e020c */
[----:B------:R-:W2:Y:S03]  /*0630*/  @!P0 LDG.E.EL R7, desc[UR4][R14.64] ;  /* 0x000000040e078981 */ /* 0x000ea6000c2e1900 */
[----:B------:R-:W-:-:S04]  /*0640*/  IMAD.WIDE R18, R21, 0x4, R8 ;  /* 0x0000000415127825 */ /* 0x000fc800078e0208 */
[----:B------:R-:W-:Y:S01]  /*0650*/  IMAD.WIDE R16, R21, 0x4, R16 ;  /* 0x0000000415107825 */ /* 0x000fe200078e0210 */
[----:B------:R-:W-:Y:S01]  /*0660*/  CS2R R8, SRZ ;  /* 0x0000000000087805 */ /* 0x000fe2000001ff00 */
[----:B------:R-:W3:Y:S02]  /*0670*/  @!P0 LDG.E.EL R0, desc[UR4][R12.64] ;  /* 0x000000040c008981 */ /* 0x000ee4000c2e1900 */
[----:B------:R-:W-:Y:S02]  /*0680*/  IMAD.MOV.U32 R21, RZ, RZ, RZ ;  /* 0x000000ffff157224 */ /* 0x000fe400078e00ff */
[----:B------:R-:W2:Y:S04]  /*0690*/  @!P0 LDG.E.EL R6, desc[UR4][R18.64] ;  /* 0x0000000412068981 */ /* 0x000ea8000c2e1900 */
[----:B------:R-:W3:Y:S04]  /*06a0*/  @!P0 LDG.E.EL R21, desc[UR4][R16.64] ;  /* 0x0000000410158981 */ /* 0x000ee8000c2e1900 */
[----:B------:R-:W4:Y:S01]  /*06b0*/  @!P0 LDG.E.EL.64 R8, desc[UR4][R4.64] ;  /* 0x0000000404088981 */ /* 0x000f22000c2e1b00 */
[----:B------:R-:W-:-:S04]  /*06c0*/  IMAD R3, R2, -0x690, R3 ;  /* 0xfffff97002037824 */ /* 0x000fc800078e0203 */
[----:B------:R-:W-:-:S04]  /*06d0*/  IMAD R3, R2, 0x6a0, R3 ;  /* 0x000006a002037824 */ /* 0x000fc800078e0203 */
[----:B-1----:R-:W-:-:S04]  /*06e0*/  IMAD.WIDE R2, R3, 0x4, R10 ;  /* 0x0000000403027825 */ /* 0x002fc800078e020a */
[----:B--2---:R-:W-:Y:S01]  /*06f0*/  FADD R6, R6, -R7 ;  /* 0x8000000706067221 */ /* 0x004fe20000000000 */
[----:B---3--:R-:W-:-:S03]  /*0700*/  FADD R21, R21, -R0 ;  /* 0x8000000015157221 */ /* 0x008fc60000000000 */
[----:B----4-:R-:W-:Y:S01]  /*0710*/  FFMA R8, R6, R8, R7 ;  /* 0x0000000806087223 */ /* 0x010fe20000000007 */
[----:B------:R-:W-:Y:S01]  /*0720*/  FFMA R9, R21, R9, R0 ;  /* 0x0000000915097223 */ /* 0x000fe20000000000 */
[----:B------:R-:W-:Y:S06]  /*0730*/  @P0 EXIT ;  /* 0x000000000000094d */ /* 0x000fec0003800000 */
[----:B------:R-:W-:Y:S01]  /*0740*/  STG.E.64 desc[UR4][R2.64], R8 ;  /* 0x0000000802007986 */ /* 0x000fe2000c101b04 */
[----:B------:R-:W-:Y:S05]  /*0750*/  EXIT ;  /* 0x000000000000794d */ /* 0x000fea0003800000 */
.L_x_0:
[----:B------:R-:W-:-:S00]  /*0760*/  BRA `(.L_x_0) ;  /* 0xfffffffc00fc7947 */ /* 0x000fc0000383ffff */
[----:B------:R-:W-:-:S00]  /*0770*/  NOP ;  /* 0x0000000000007918 */ /* 0x000fc00000000000 */
        /* <DEDUP_REMOVED lines=8> */
.L_x_1:


//--------------------- .nv.constant0.triton_poi_fused__unsafe_index_add_mul_sub_69 --------------------------
	.section	.nv.constant0.triton_poi_fused__unsafe_index_add_mul_sub_69,"a",@progbits
	.sectionflags	@""
	.align	4
.nv.constant0.triton_poi_fused__unsafe_index_add_mul_sub_69:
	.zero		580
